//
// Generated by NVIDIA NVVM Compiler
//
// Compiler Build ID: CL-36424714
// Cuda compilation tools, release 13.0, V13.0.88
// Based on NVVM 20.0.0
//

.version 9.0
.target sm_100
.address_size 64

	// .globl	_Z9addkernelPbS_S_ii

.visible .entry _Z9addkernelPbS_S_ii(
	.param .u64 .ptr .align 1 _Z9addkernelPbS_S_ii_param_0,
	.param .u64 .ptr .align 1 _Z9addkernelPbS_S_ii_param_1,
	.param .u64 .ptr .align 1 _Z9addkernelPbS_S_ii_param_2,
	.param .u32 _Z9addkernelPbS_S_ii_param_3,
	.param .u32 _Z9addkernelPbS_S_ii_param_4
)
{
	.reg .pred 	%p<5>;
	.reg .b16 	%rs<4>;
	.reg .b32 	%r<14>;
	.reg .b64 	%rd<11>;

	ld.param.u64 	%rd1, [_Z9addkernelPbS_S_ii_param_0];
	ld.param.u64 	%rd2, [_Z9addkernelPbS_S_ii_param_1];
	ld.param.u64 	%rd3, [_Z9addkernelPbS_S_ii_param_2];
	ld.param.u32 	%r4, [_Z9addkernelPbS_S_ii_param_3];
	ld.param.u32 	%r5, [_Z9addkernelPbS_S_ii_param_4];
	mov.u32 	%r6, %ctaid.x;
	mov.u32 	%r7, %ntid.x;
	mov.u32 	%r8, %tid.x;
	mad.lo.s32 	%r1, %r6, %r7, %r8;
	mov.u32 	%r9, %ctaid.y;
	mov.u32 	%r10, %ntid.y;
	mov.u32 	%r11, %tid.y;
	mad.lo.s32 	%r12, %r9, %r10, %r11;
	setp.ge.s32 	%p1, %r1, %r4;
	setp.ge.s32 	%p2, %r12, %r5;
	or.pred  	%p3, %p1, %p2;
	@%p3 bra 	$L__BB0_2;
	cvta.to.global.u64 	%rd4, %rd1;
	cvta.to.global.u64 	%rd5, %rd2;
	cvta.to.global.u64 	%rd6, %rd3;
	mad.lo.s32 	%r13, %r5, %r1, %r12;
	cvt.s64.s32 	%rd7, %r13;
	add.s64 	%rd8, %rd4, %rd7;
	ld.global.u8 	%rs1, [%rd8];
	add.s64 	%rd9, %rd5, %rd7;
	ld.global.u8 	%rs2, [%rd9];
	setp.ne.s16 	%p4, %rs1, %rs2;
	selp.u16 	%rs3, 1, 0, %p4;
	add.s64 	%rd10, %rd6, %rd7;
	st.global.u8 	[%rd10], %rs3;
$L__BB0_2:
	ret;

}


// ===== COMPILED SASS (sm_100) =====

	.target	sm_100

	.elftype	@"ET_EXEC"


//--------------------- .note.nv.tkinfo           --------------------------
	.section	.note.nv.tkinfo,"",@"SHT_NOTE"
	.sectionflags	@"SHF_NOTE_NV_TKINFO"
	.tkinfo
        /*0018*/ 	.word	0x00000002
        /*0030*/ 	.string	""
        /*0030*/ 	.string	"ptxas"
        /*0030*/ 	.string	"Cuda compilation tools, release 13.0, V13.0.88"
        /*0030*/ 	.string	"Build cuda_13.0.r13.0/compiler.36424714_0"
        /*0030*/ 	.string	"-arch sm_100 -m 64 "



//--------------------- .note.nv.cuinfo           --------------------------
	.section	.note.nv.cuinfo,"",@"SHT_NOTE"
	.sectionflags	@"SHF_NOTE_NV_CUINFO"
        /*0018*/ 	.short	0x0002
        /*001a*/ 	.short	0x0064
        /*001c*/ 	.short	0x0082
	.zero		2


//--------------------- .nv.info                  --------------------------
	.section	.nv.info,"",@"SHT_CUDA_INFO"
	.align	4


	//----- nvinfo : EIATTR_REGCOUNT
	.align		4
        /*0000*/ 	.byte	0x04, 0x2f
        /*0002*/ 	.short	(.L_1 - .L_0)
	.align		4
.L_0:
        /*0004*/ 	.word	index@(_Z9addkernelPbS_S_ii)
        /*0008*/ 	.word	0x0000000c


	//----- nvinfo : EIATTR_FRAME_SIZE
	.align		4
.L_1:
        /*000c*/ 	.byte	0x04, 0x11
        /*000e*/ 	.short	(.L_3 - .L_2)
	.align		4
.L_2:
        /*0010*/ 	.word	index@(_Z9addkernelPbS_S_ii)
        /*0014*/ 	.word	0x00000000


	//----- nvinfo : EIATTR_MIN_STACK_SIZE
	.align		4
.L_3:
        /*0018*/ 	.byte	0x04, 0x12
        /*001a*/ 	.short	(.L_5 - .L_4)
	.align		4
.L_4:
        /*001c*/ 	.word	index@(_Z9addkernelPbS_S_ii)
        /*0020*/ 	.word	0x00000000
.L_5:


//--------------------- .nv.compat                --------------------------
	.section	.nv.compat,"",@"SHT_CUDA_COMPAT_INFO"
	.align	4
        /*0000*/ 	.byte	0x02, 0x09, 0x00, 0x00, 0x02, 0x02, 0x01, 0x00, 0x02, 0x05, 0x05, 0x00, 0x03, 0x07, 0x01, 0x01
        /*0010*/ 	.byte	0x02, 0x03, 0x00, 0x00, 0x02, 0x06, 0x01, 0x00, 0x04, 0x0b, 0x08, 0x00, 0x09, 0x00, 0x00, 0x00
        /*0020*/ 	.byte	0x00, 0x00, 0x00, 0x00


//--------------------- .nv.info._Z9addkernelPbS_S_ii --------------------------
	.section	.nv.info._Z9addkernelPbS_S_ii,"",@"SHT_CUDA_INFO"
	.sectionflags	@""
	.align	4


	//----- nvinfo : EIATTR_CUDA_API_VERSION
	.align		4
        /*0000*/ 	.byte	0x04, 0x37
        /*0002*/ 	.short	(.L_7 - .L_6)
.L_6:
        /*0004*/ 	.word	0x00000082


	//----- nvinfo : EIATTR_KPARAM_INFO
	.align		4
.L_7:
        /*0008*/ 	.byte	0x04, 0x17
        /*000a*/ 	.short	(.L_9 - .L_8)
.L_8:
        /*000c*/ 	.word	0x00000000
        /*0010*/ 	.short	0x0004
        /*0012*/ 	.short	0x001c
        /*0014*/ 	.byte	0x00, 0xf0, 0x11, 0x00


	//----- nvinfo : EIATTR_KPARAM_INFO
	.align		4
.L_9:
        /*0018*/ 	.byte	0x04, 0x17
        /*001a*/ 	.short	(.L_11 - .L_10)
.L_10:
        /*001c*/ 	.word	0x00000000
        /*0020*/ 	.short	0x0003
        /*0022*/ 	.short	0x0018
        /*0024*/ 	.byte	0x00, 0xf0, 0x11, 0x00


	//----- nvinfo : EIATTR_KPARAM_INFO
	.align		4
.L_11:
        /*0028*/ 	.byte	0x04, 0x17
        /*002a*/ 	.short	(.L_13 - .L_12)
.L_12:
        /*002c*/ 	.word	0x00000000
        /*0030*/ 	.short	0x0002
        /*0032*/ 	.short	0x0010
        /*0034*/ 	.byte	0x00, 0xf5, 0x21, 0x00


	//----- nvinfo : EIATTR_KPARAM_INFO
	.align		4
.L_13:
        /*0038*/ 	.byte	0x04, 0x17
        /*003a*/ 	.short	(.L_15 - .L_14)
.L_14:
        /*003c*/ 	.word	0x00000000
        /*0040*/ 	.short	0x0001
        /*0042*/ 	.short	0x0008
        /*0044*/ 	.byte	0x00, 0xf5, 0x21, 0x00


	//----- nvinfo : EIATTR_KPARAM_INFO
	.align		4
.L_15:
        /*0048*/ 	.byte	0x04, 0x17
        /*004a*/ 	.short	(.L_17 - .L_16)
.L_16:
        /*004c*/ 	.word	0x00000000
        /*0050*/ 	.short	0x0000
        /*0052*/ 	.short	0x0000
        /*0054*/ 	.byte	0x00, 0xf5, 0x21, 0x00


	//----- nvinfo : EIATTR_SPARSE_MMA_MASK
	.align		4
.L_17:
        /*0058*/ 	.byte	0x03, 0x50
        /*005a*/ 	.short	0x0000


	//----- nvinfo : EIATTR_MAXREG_COUNT
	.align		4
        /*005c*/ 	.byte	0x03, 0x1b
        /*005e*/ 	.short	0x00ff


	//----- nvinfo : EIATTR_MERCURY_ISA_VERSION
	.align		4
        /*0060*/ 	.byte	0x03, 0x5f
        /*0062*/ 	.short	0x0101


	//----- nvinfo : EIATTR_VRC_CTA_INIT_COUNT
	.align		4
        /*0064*/ 	.byte	0x02, 0x4a
	.zero		1
	.zero		1


	//----- nvinfo : EIATTR_EXIT_INSTR_OFFSETS
	.align		4
        /*0068*/ 	.byte	0x04, 0x1c
        /*006a*/ 	.short	(.L_19 - .L_18)


	//   ....[0]....
.L_18:
        /*006c*/ 	.word	0x000000c0


	//   ....[1]....
        /*0070*/ 	.word	0x000001d0


	//----- nvinfo : EIATTR_CBANK_PARAM_SIZE
	.align		4
.L_19:
        /*0074*/ 	.byte	0x03, 0x19
        /*0076*/ 	.short	0x0020


	//----- nvinfo : EIATTR_PARAM_CBANK
	.align		4
        /*0078*/ 	.byte	0x04, 0x0a
        /*007a*/ 	.short	(.L_21 - .L_20)
	.align		4
.L_20:
        /*007c*/ 	.word	index@(.nv.constant0._Z9addkernelPbS_S_ii)
        /*0080*/ 	.short	0x0380
        /*0082*/ 	.short	0x0020


	//----- nvinfo : EIATTR_SW_WAR
	.align		4
.L_21:
        /*0084*/ 	.byte	0x04, 0x36
        /*0086*/ 	.short	(.L_23 - .L_22)
.L_22:
        /*0088*/ 	.word	0x00000008
.L_23:


//--------------------- .nv.callgraph             --------------------------
	.section	.nv.callgraph,"",@"SHT_CUDA_CALLGRAPH"
	.align	4
	.sectionentsize	8
	.align		4
        /*0000*/ 	.word	0x00000000
	.align		4
        /*0004*/ 	.word	0xffffffff
	.align		4
        /*0008*/ 	.word	0x00000000
	.align		4
        /*000c*/ 	.word	0xfffffffe
	.align		4
        /*0010*/ 	.word	0x00000000
	.align		4
        /*0014*/ 	.word	0xfffffffd
	.align		4
        /*0018*/ 	.word	0x00000000
	.align		4
        /*001c*/ 	.word	0xfffffffc


//--------------------- .text._Z9addkernelPbS_S_ii --------------------------
	.section	.text._Z9addkernelPbS_S_ii,"ax",@progbits
	.align	128
        .global         _Z9addkernelPbS_S_ii
        .type           _Z9addkernelPbS_S_ii,@function
        .size           _Z9addkernelPbS_S_ii,(.L_x_1 - _Z9addkernelPbS_S_ii)
        .other          _Z9addkernelPbS_S_ii,@"STO_CUDA_ENTRY STV_DEFAULT"
_Z9addkernelPbS_S_ii:
.text._Z9addkernelPbS_S_ii:
[----:B------:R-:W-:Y:S01]  /*0000*/  LDC R1, c[0x0][0x37c] ;  /* 0x0000df00ff017b82 */ /* 0x000fe20000000800 */
[----:B------:R-:W0:Y:S07]  /*0010*/  S2R R2, SR_TID.Y ;  /* 0x0000000000027919 */ /* 0x000e2e0000002200 */
[----:B------:R-:W1:Y:S01]  /*0020*/  LDC R0, c[0x0][0x360] ;  /* 0x0000d800ff007b82 */ /* 0x000e620000000800 */
[----:B------:R-:W2:Y:S01]  /*0030*/  LDCU.64 UR6, c[0x0][0x398] ;  /* 0x00007300ff0677ac */ /* 0x000ea20008000a00 */
[----:B------:R-:W1:Y:S06]  /*0040*/  S2R R5, SR_TID.X ;  /* 0x0000000000057919 */ /* 0x000e6c0000002100 */
[----:B------:R-:W0:Y:S08]  /*0050*/  S2UR UR5, SR_CTAID.Y ;  /* 0x00000000000579c3 */ /* 0x000e300000002600 */
[----:B------:R-:W0:Y:S08]  /*0060*/  LDC R3, c[0x0][0x364] ;  /* 0x0000d900ff037b82 */ /* 0x000e300000000800 */
[----:B------:R-:W1:Y:S01]  /*0070*/  S2UR UR4, SR_CTAID.X ;  /* 0x00000000000479c3 */ /* 0x000e620000002500 */
[----:B0-----:R-:W-:-:S05]  /*0080*/  IMAD R3, R3, UR5, R2 ;  /* 0x0000000503037c24 */ /* 0x001fca000f8e0202 */
[----:B--2---:R-:W-:Y:S01]  /*0090*/  ISETP.GE.AND P0, PT, R3, UR7, PT ;  /* 0x0000000703007c0c */ /* 0x004fe2000bf06270 */
[----:B-1----:R-:W-:-:S05]  /*00a0*/  IMAD R0, R0, UR4, R5 ;  /* 0x0000000400007c24 */ /* 0x002fca000f8e0205 */
[----:B------:R-:W-:-:S13]  /*00b0*/  ISETP.GE.OR P0, PT, R0, UR6, P0 ;  /* 0x0000000600007c0c */ /* 0x000fda0008706670 */
[----:B------:R-:W-:Y:S05]  /*00c0*/  @P0 EXIT ;  /* 0x000000000000094d */ /* 0x000fea0003800000 */
[----:B------:R-:W0:Y:S01]  /*00d0*/  LDCU.128 UR8, c[0x0][0x380] ;  /* 0x00007000ff0877ac */ /* 0x000e220008000c00 */
[----:B------:R-:W-:Y:S01]  /*00e0*/  IMAD R0, R0, UR7, R3 ;  /* 0x0000000700007c24 */ /* 0x000fe2000f8e0203 */
[----:B------:R-:W1:Y:S04]  /*00f0*/  LDCU.64 UR4, c[0x0][0x358] ;  /* 0x00006b00ff0477ac */ /* 0x000e680008000a00 */
[----:B------:R-:W-:Y:S02]  /*0100*/  SHF.R.S32.HI R7, RZ, 0x1f, R0 ;  /* 0x0000001fff077819 */ /* 0x000fe40000011400 */
[C---:B0-----:R-:W-:Y:S02]  /*0110*/  IADD3 R4, P1, PT, R0.reuse, UR10, RZ ;  /* 0x0000000a00047c10 */ /* 0x041fe4000ff3e0ff */
[----:B------:R-:W-:-:S02]  /*0120*/  IADD3 R2, P0, PT, R0, UR8, RZ ;  /* 0x0000000800027c10 */ /* 0x000fc4000ff1e0ff */
[C---:B------:R-:W-:Y:S02]  /*0130*/  IADD3.X R5, PT, PT, R7.reuse, UR11, RZ, P1, !PT ;  /* 0x0000000b07057c10 */ /* 0x040fe40008ffe4ff */
[----:B------:R-:W-:Y:S01]  /*0140*/  IADD3.X R3, PT, PT, R7, UR9, RZ, P0, !PT ;  /* 0x0000000907037c10 */ /* 0x000fe200087fe4ff */
[----:B------:R-:W0:Y:S03]  /*0150*/  LDCU.64 UR8, c[0x0][0x390] ;  /* 0x00007200ff0877ac */ /* 0x000e260008000a00 */
[----:B-1----:R-:W2:Y:S04]  /*0160*/  LDG.E.U8 R5, desc[UR4][R4.64] ;  /* 0x0000000404057981 */ /* 0x002ea8000c1e1100 */
[----:B------:R-:W2:Y:S01]  /*0170*/  LDG.E.U8 R2, desc[UR4][R2.64] ;  /* 0x0000000402027981 */ /* 0x000ea2000c1e1100 */
[----:B0-----:R-:W-:-:S04]  /*0180*/  IADD3 R6, P1, PT, R0, UR8, RZ ;  /* 0x0000000800067c10 */ /* 0x001fc8000ff3e0ff */
[----:B------:R-:W-:Y:S02]  /*0190*/  IADD3.X R7, PT, PT, R7, UR9, RZ, P1, !PT ;  /* 0x0000000907077c10 */ /* 0x000fe40008ffe4ff */
[----:B--2---:R-:W-:-:S04]  /*01a0*/  ISETP.NE.AND P0, PT, R2, R5, PT ;  /* 0x000000050200720c */ /* 0x004fc80003f05270 */
[----:B------:R-:W-:-:S05]  /*01b0*/  SEL R9, RZ, 0x1, !P0 ;  /* 0x00000001ff097807 */ /* 0x000fca0004000000 */
[----:B------:R-:W-:Y:S01]  /*01c0*/  STG.E.U8 desc[UR4][R6.64], R9 ;  /* 0x0000000906007986 */ /* 0x000fe2000c101104 */
[----:B------:R-:W-:Y:S05]  /*01d0*/  EXIT ;  /* 0x000000000000794d */ /* 0x000fea0003800000 */
.L_x_0:
[----:B------:R-:W-:-:S00]  /*01e0*/  BRA `(.L_x_0) ;  /* 0xfffffffc00fc7947 */ /* 0x000fc0000383ffff */
[----:B------:R-:W-:-:S00]  /*01f0*/  NOP ;  /* 0x0000000000007918 */ /* 0x000fc00000000000 */
        /* <DEDUP_REMOVED lines=8> */
.L_x_1:


//--------------------- .nv.shared.reserved.0     --------------------------
	.section	.nv.shared.reserved.0,"aw",@nobits
	.weak		__nv_reservedSMEM_offset_0_alias
	.size		__nv_reservedSMEM_offset_0_alias, 0, 64
	.other		__nv_reservedSMEM_offset_0_alias,@"STO_CUDA_RESERVED_SHARED STV_DEFAULT"
__nv_reservedSMEM_offset_0_alias:
	.zero		0
	.zero		64


//--------------------- .nv.constant0._Z9addkernelPbS_S_ii --------------------------
	.section	.nv.constant0._Z9addkernelPbS_S_ii,"a",@progbits
	.sectionflags	@""
	.align	4
.nv.constant0._Z9addkernelPbS_S_ii:
	.zero		928


//--------------------- SYMBOLS --------------------------

	.type		.nv.reservedSmem.offset0,@object
	.size		.nv.reservedSmem.offset0,0x4
